//
// Generated by NVIDIA NVVM Compiler
//
// Compiler Build ID: CL-36424714
// Cuda compilation tools, release 13.0, V13.0.88
// Based on NVVM 20.0.0
//

.version 9.0
.target sm_100
.address_size 64

	// .globl	_Z15quantize_kernelPKfPhfhi
// _ZZ15quantize_kernelPKfPhfhiE12shared_input has been demoted

.visible .entry _Z15quantize_kernelPKfPhfhi(
	.param .u64 .ptr .align 1 _Z15quantize_kernelPKfPhfhi_param_0,
	.param .u64 .ptr .align 1 _Z15quantize_kernelPKfPhfhi_param_1,
	.param .f32 _Z15quantize_kernelPKfPhfhi_param_2,
	.param .u8 _Z15quantize_kernelPKfPhfhi_param_3,
	.param .u32 _Z15quantize_kernelPKfPhfhi_param_4
)
{
	.reg .pred 	%p<3>;
	.reg .b16 	%rs<2>;
	.reg .b32 	%r<10>;
	.reg .b32 	%f<13>;
	.reg .b64 	%rd<9>;
	// demoted variable
	.shared .align 4 .b8 _ZZ15quantize_kernelPKfPhfhiE12shared_input[512];
	ld.param.u64 	%rd1, [_Z15quantize_kernelPKfPhfhi_param_0];
	ld.param.u64 	%rd2, [_Z15quantize_kernelPKfPhfhi_param_1];
	ld.param.f32 	%f1, [_Z15quantize_kernelPKfPhfhi_param_2];
	ld.param.u8 	%rs1, [_Z15quantize_kernelPKfPhfhi_param_3];
	ld.param.u32 	%r3, [_Z15quantize_kernelPKfPhfhi_param_4];
	mov.u32 	%r4, %tid.x;
	mov.u32 	%r5, %ctaid.x;
	mov.u32 	%r6, %ntid.x;
	mad.lo.s32 	%r1, %r5, %r6, %r4;
	setp.ge.s32 	%p1, %r1, %r3;
	shl.b32 	%r7, %r4, 2;
	mov.u32 	%r8, _ZZ15quantize_kernelPKfPhfhiE12shared_input;
	add.s32 	%r2, %r8, %r7;
	@%p1 bra 	$L__BB0_2;
	cvta.to.global.u64 	%rd3, %rd1;
	mul.wide.s32 	%rd4, %r1, 4;
	add.s64 	%rd5, %rd3, %rd4;
	ld.global.f32 	%f2, [%rd5];
	st.shared.f32 	[%r2], %f2;
$L__BB0_2:
	setp.ge.s32 	%p2, %r1, %r3;
	bar.sync 	0;
	@%p2 bra 	$L__BB0_4;
	ld.shared.f32 	%f3, [%r2];
	div.rn.f32 	%f4, %f3, %f1;
	cvt.rn.f32.u16 	%f5, %rs1;
	add.f32 	%f6, %f4, %f5;
	mov.f32 	%f7, 0f3F000000;
	copysign.f32 	%f8, %f6, %f7;
	add.rz.f32 	%f9, %f6, %f8;
	cvt.rzi.f32.f32 	%f10, %f9;
	max.f32 	%f11, %f10, 0f00000000;
	min.f32 	%f12, %f11, 0f437F0000;
	cvt.rzi.u32.f32 	%r9, %f12;
	cvt.s64.s32 	%rd6, %r1;
	cvta.to.global.u64 	%rd7, %rd2;
	add.s64 	%rd8, %rd7, %rd6;
	st.global.u8 	[%rd8], %r9;
$L__BB0_4:
	ret;

}


// ===== COMPILED SASS (sm_100) =====

	.target	sm_100

	.elftype	@"ET_EXEC"


//--------------------- .note.nv.tkinfo           --------------------------
	.section	.note.nv.tkinfo,"",@"SHT_NOTE"
	.sectionflags	@"SHF_NOTE_NV_TKINFO"
	.tkinfo
        /*0018*/ 	.word	0x00000002
        /*0030*/ 	.string	""
        /*0030*/ 	.string	"ptxas"
        /*0030*/ 	.string	"Cuda compilation tools, release 13.0, V13.0.88"
        /*0030*/ 	.string	"Build cuda_13.0.r13.0/compiler.36424714_0"
        /*0030*/ 	.string	"-arch sm_100 -m 64 "



//--------------------- .note.nv.cuinfo           --------------------------
	.section	.note.nv.cuinfo,"",@"SHT_NOTE"
	.sectionflags	@"SHF_NOTE_NV_CUINFO"
        /*0018*/ 	.short	0x0002
        /*001a*/ 	.short	0x0064
        /*001c*/ 	.short	0x0082
	.zero		2


//--------------------- .nv.info                  --------------------------
	.section	.nv.info,"",@"SHT_CUDA_INFO"
	.align	4


	//----- nvinfo : EIATTR_REGCOUNT
	.align		4
        /*0000*/ 	.byte	0x04, 0x2f
        /*0002*/ 	.short	(.L_1 - .L_0)
	.align		4
.L_0:
        /*0004*/ 	.word	index@(_Z15quantize_kernelPKfPhfhi)
        /*0008*/ 	.word	0x00000010


	//----- nvinfo : EIATTR_FRAME_SIZE
	.align		4
.L_1:
        /*000c*/ 	.byte	0x04, 0x11
        /*000e*/ 	.short	(.L_3 - .L_2)
	.align		4
.L_2:
        /*0010*/ 	.word	index@($__internal_0_$__cuda_sm3x_div_rn_noftz_f32_slowpath)
        /*0014*/ 	.word	0x00000000


	//----- nvinfo : EIATTR_FRAME_SIZE
	.align		4
.L_3:
        /*0018*/ 	.byte	0x04, 0x11
        /*001a*/ 	.short	(.L_5 - .L_4)
	.align		4
.L_4:
        /*001c*/ 	.word	index@(_Z15quantize_kernelPKfPhfhi)
        /*0020*/ 	.word	0x00000000


	//----- nvinfo : EIATTR_MIN_STACK_SIZE
	.align		4
.L_5:
        /*0024*/ 	.byte	0x04, 0x12
        /*0026*/ 	.short	(.L_7 - .L_6)
	.align		4
.L_6:
        /*0028*/ 	.word	index@(_Z15quantize_kernelPKfPhfhi)
        /*002c*/ 	.word	0x00000000
.L_7:


//--------------------- .nv.compat                --------------------------
	.section	.nv.compat,"",@"SHT_CUDA_COMPAT_INFO"
	.align	4
        /*0000*/ 	.byte	0x02, 0x09, 0x00, 0x00, 0x02, 0x02, 0x01, 0x00, 0x02, 0x05, 0x05, 0x00, 0x03, 0x07, 0x01, 0x01
        /*0010*/ 	.byte	0x02, 0x03, 0x00, 0x00, 0x02, 0x06, 0x01, 0x00, 0x04, 0x0b, 0x08, 0x00, 0x01, 0x00, 0x00, 0x00
        /*0020*/ 	.byte	0x00, 0x00, 0x00, 0x00


//--------------------- .nv.info._Z15quantize_kernelPKfPhfhi --------------------------
	.section	.nv.info._Z15quantize_kernelPKfPhfhi,"",@"SHT_CUDA_INFO"
	.sectionflags	@""
	.align	4


	//----- nvinfo : EIATTR_CUDA_API_VERSION
	.align		4
        /*0000*/ 	.byte	0x04, 0x37
        /*0002*/ 	.short	(.L_9 - .L_8)
.L_8:
        /*0004*/ 	.word	0x00000082


	//----- nvinfo : EIATTR_KPARAM_INFO
	.align		4
.L_9:
        /*0008*/ 	.byte	0x04, 0x17
        /*000a*/ 	.short	(.L_11 - .L_10)
.L_10:
        /*000c*/ 	.word	0x00000000
        /*0010*/ 	.short	0x0004
        /*0012*/ 	.short	0x0018
        /*0014*/ 	.byte	0x00, 0xf0, 0x11, 0x00


	//----- nvinfo : EIATTR_KPARAM_INFO
	.align		4
.L_11:
        /*0018*/ 	.byte	0x04, 0x17
        /*001a*/ 	.short	(.L_13 - .L_12)
.L_12:
        /*001c*/ 	.word	0x00000000
        /*0020*/ 	.short	0x0003
        /*0022*/ 	.short	0x0014
        /*0024*/ 	.byte	0x00, 0xf0, 0x05, 0x00


	//----- nvinfo : EIATTR_KPARAM_INFO
	.align		4
.L_13:
        /*0028*/ 	.byte	0x04, 0x17
        /*002a*/ 	.short	(.L_15 - .L_14)
.L_14:
        /*002c*/ 	.word	0x00000000
        /*0030*/ 	.short	0x0002
        /*0032*/ 	.short	0x0010
        /*0034*/ 	.byte	0x00, 0xf0, 0x11, 0x00


	//----- nvinfo : EIATTR_KPARAM_INFO
	.align		4
.L_15:
        /*0038*/ 	.byte	0x04, 0x17
        /*003a*/ 	.short	(.L_17 - .L_16)
.L_16:
        /*003c*/ 	.word	0x00000000
        /*0040*/ 	.short	0x0001
        /*0042*/ 	.short	0x0008
        /*0044*/ 	.byte	0x00, 0xf5, 0x21, 0x00


	//----- nvinfo : EIATTR_KPARAM_INFO
	.align		4
.L_17:
        /*0048*/ 	.byte	0x04, 0x17
        /*004a*/ 	.short	(.L_19 - .L_18)
.L_18:
        /*004c*/ 	.word	0x00000000
        /*0050*/ 	.short	0x0000
        /*0052*/ 	.short	0x0000
        /*0054*/ 	.byte	0x00, 0xf5, 0x21, 0x00


	//----- nvinfo : EIATTR_SPARSE_MMA_MASK
	.align		4
.L_19:
        /*0058*/ 	.byte	0x03, 0x50
        /*005a*/ 	.short	0x0000


	//----- nvinfo : EIATTR_MAXREG_COUNT
	.align		4
        /*005c*/ 	.byte	0x03, 0x1b
        /*005e*/ 	.short	0x00ff


	//----- nvinfo : EIATTR_NUM_BARRIERS
	.align		4
        /*0060*/ 	.byte	0x02, 0x4c
        /*0062*/ 	.byte	0x01
	.zero		1


	//----- nvinfo : EIATTR_MERCURY_ISA_VERSION
	.align		4
        /*0064*/ 	.byte	0x03, 0x5f
        /*0066*/ 	.short	0x0101


	//----- nvinfo : EIATTR_VRC_CTA_INIT_COUNT
	.align		4
        /*0068*/ 	.byte	0x02, 0x4a
	.zero		1
	.zero		1


	//----- nvinfo : EIATTR_EXIT_INSTR_OFFSETS
	.align		4
        /*006c*/ 	.byte	0x04, 0x1c
        /*006e*/ 	.short	(.L_21 - .L_20)


	//   ....[0]....
.L_20:
        /*0070*/ 	.word	0x00000110


	//   ....[1]....
        /*0074*/ 	.word	0x000002f0


	//----- nvinfo : EIATTR_CRS_STACK_SIZE
	.align		4
.L_21:
        /*0078*/ 	.byte	0x04, 0x1e
        /*007a*/ 	.short	(.L_23 - .L_22)
.L_22:
        /*007c*/ 	.word	0x00000000


	//----- nvinfo : EIATTR_CBANK_PARAM_SIZE
	.align		4
.L_23:
        /*0080*/ 	.byte	0x03, 0x19
        /*0082*/ 	.short	0x001c


	//----- nvinfo : EIATTR_PARAM_CBANK
	.align		4
        /*0084*/ 	.byte	0x04, 0x0a
        /*0086*/ 	.short	(.L_25 - .L_24)
	.align		4
.L_24:
        /*0088*/ 	.word	index@(.nv.constant0._Z15quantize_kernelPKfPhfhi)
        /*008c*/ 	.short	0x0380
        /*008e*/ 	.short	0x001c


	//----- nvinfo : EIATTR_SW_WAR
	.align		4
.L_25:
        /*0090*/ 	.byte	0x04, 0x36
        /*0092*/ 	.short	(.L_27 - .L_26)
.L_26:
        /*0094*/ 	.word	0x00000008
.L_27:


//--------------------- .nv.callgraph             --------------------------
	.section	.nv.callgraph,"",@"SHT_CUDA_CALLGRAPH"
	.align	4
	.sectionentsize	8
	.align		4
        /*0000*/ 	.word	0x00000000
	.align		4
        /*0004*/ 	.word	0xffffffff
	.align		4
        /*0008*/ 	.word	0x00000000
	.align		4
        /*000c*/ 	.word	0xfffffffe
	.align		4
        /*0010*/ 	.word	0x00000000
	.align		4
        /*0014*/ 	.word	0xfffffffd
	.align		4
        /*0018*/ 	.word	0x00000000
	.align		4
        /*001c*/ 	.word	0xfffffffc


//--------------------- .text._Z15quantize_kernelPKfPhfhi --------------------------
	.section	.text._Z15quantize_kernelPKfPhfhi,"ax",@progbits
	.align	128
        .global         _Z15quantize_kernelPKfPhfhi
        .type           _Z15quantize_kernelPKfPhfhi,@function
        .size           _Z15quantize_kernelPKfPhfhi,(.L_x_14 - _Z15quantize_kernelPKfPhfhi)
        .other          _Z15quantize_kernelPKfPhfhi,@"STO_CUDA_ENTRY STV_DEFAULT"
_Z15quantize_kernelPKfPhfhi:
.text._Z15quantize_kernelPKfPhfhi:
[----:B------:R-:W-:Y:S01]  /*0000*/  LDC R1, c[0x0][0x37c] ;  /* 0x0000df00ff017b82 */ /* 0x000fe20000000800 */
[----:B------:R-:W0:Y:S07]  /*0010*/  S2R R0, SR_TID.X ;  /* 0x0000000000007919 */ /* 0x000e2e0000002100 */
[----:B------:R-:W0:Y:S01]  /*0020*/  S2UR UR4, SR_CTAID.X ;  /* 0x00000000000479c3 */ /* 0x000e220000002500 */
[----:B------:R-:W1:Y:S01]  /*0030*/  LDCU UR5, c[0x0][0x398] ;  /* 0x00007300ff0577ac */ /* 0x000e620008000800 */
[----:B------:R-:W2:Y:S06]  /*0040*/  LDCU.64 UR6, c[0x0][0x358] ;  /* 0x00006b00ff0677ac */ /* 0x000eac0008000a00 */
[----:B------:R-:W0:Y:S02]  /*0050*/  LDC R3, c[0x0][0x360] ;  /* 0x0000d800ff037b82 */ /* 0x000e240000000800 */
[----:B0-----:R-:W-:-:S05]  /*0060*/  IMAD R2, R3, UR4, R0 ;  /* 0x0000000403027c24 */ /* 0x001fca000f8e0200 */
[----:B-1----:R-:W-:-:S13]  /*0070*/  ISETP.GE.AND P0, PT, R2, UR5, PT ;  /* 0x0000000502007c0c */ /* 0x002fda000bf06270 */
[----:B------:R-:W0:Y:S02]  /*0080*/  @!P0 LDC.64 R4, c[0x0][0x380] ;  /* 0x0000e000ff048b82 */ /* 0x000e240000000a00 */
[----:B0-----:R-:W-:-:S06]  /*0090*/  @!P0 IMAD.WIDE R4, R2, 0x4, R4 ;  /* 0x0000000402048825 */ /* 0x001fcc00078e0204 */
[----:B--2---:R-:W2:Y:S01]  /*00a0*/  @!P0 LDG.E R5, desc[UR6][R4.64] ;  /* 0x0000000604058981 */ /* 0x004ea2000c1e1900 */
[----:B------:R-:W0:Y:S01]  /*00b0*/  S2UR UR5, SR_CgaCtaId ;  /* 0x00000000000579c3 */ /* 0x000e220000008800 */
[----:B------:R-:W-:Y:S02]  /*00c0*/  UMOV UR4, 0x400 ;  /* 0x0000040000047882 */ /* 0x000fe40000000000 */
[----:B0-----:R-:W-:-:S06]  /*00d0*/  ULEA UR4, UR5, UR4, 0x18 ;  /* 0x0000000405047291 */ /* 0x001fcc000f8ec0ff */
[----:B------:R-:W-:-:S05]  /*00e0*/  LEA R0, R0, UR4, 0x2 ;  /* 0x0000000400007c11 */ /* 0x000fca000f8e10ff */
[----:B--2---:R0:W-:Y:S01]  /*00f0*/  @!P0 STS [R0], R5 ;  /* 0x0000000500008388 */ /* 0x0041e20000000800 */
[----:B------:R-:W-:Y:S06]  /*0100*/  BAR.SYNC.DEFER_BLOCKING 0x0 ;  /* 0x0000000000007b1d */ /* 0x000fec0000010000 */
[----:B------:R-:W-:Y:S05]  /*0110*/  @P0 EXIT ;  /* 0x000000000000094d */ /* 0x000fea0003800000 */
[----:B------:R-:W1:Y:S01]  /*0120*/  LDC R7, c[0x0][0x390] ;  /* 0x0000e400ff077b82 */ /* 0x000e620000000800 */
[----:B0-----:R-:W0:Y:S01]  /*0130*/  LDS R0, [R0] ;  /* 0x0000000000007984 */ /* 0x001e220000000800 */
[----:B------:R-:W-:Y:S01]  /*0140*/  BSSY.RECONVERGENT B0, `(.L_x_0) ;  /* 0x000000c000007945 */ /* 0x000fe20003800200 */
[----:B-1----:R-:W1:Y:S08]  /*0150*/  MUFU.RCP R3, R7 ;  /* 0x0000000700037308 */ /* 0x002e700000001000 */
[----:B0-----:R-:W0:Y:S01]  /*0160*/  FCHK P0, R0, R7 ;  /* 0x0000000700007302 */ /* 0x001e220000000000 */
[----:B-1----:R-:W-:-:S04]  /*0170*/  FFMA R4, R3, -R7, 1 ;  /* 0x3f80000003047423 */ /* 0x002fc80000000807 */
[----:B------:R-:W-:-:S04]  /*0180*/  FFMA R3, R3, R4, R3 ;  /* 0x0000000403037223 */ /* 0x000fc80000000003 */
[----:B------:R-:W-:-:S04]  /*0190*/  FFMA R4, R0, R3, RZ ;  /* 0x0000000300047223 */ /* 0x000fc800000000ff */
[----:B------:R-:W-:-:S04]  /*01a0*/  FFMA R5, R4, -R7, R0 ;  /* 0x8000000704057223 */ /* 0x000fc80000000000 */
[----:B------:R-:W-:Y:S01]  /*01b0*/  FFMA R3, R3, R5, R4 ;  /* 0x0000000503037223 */ /* 0x000fe20000000004 */
[----:B0-----:R-:W-:Y:S06]  /*01c0*/  @!P0 BRA `(.L_x_1) ;  /* 0x00000000000c8947 */ /* 0x001fec0003800000 */
[----:B------:R-:W-:-:S07]  /*01d0*/  MOV R4, 0x1f0 ;  /* 0x000001f000047802 */ /* 0x000fce0000000f00 */
[----:B------:R-:W-:Y:S05]  /*01e0*/  CALL.REL.NOINC `($__internal_0_$__cuda_sm3x_div_rn_noftz_f32_slowpath) ;  /* 0x0000000000447944 */ /* 0x000fea0003c00000 */
[----:B------:R-:W-:-:S07]  /*01f0*/  IMAD.MOV.U32 R3, RZ, RZ, R0 ;  /* 0x000000ffff037224 */ /* 0x000fce00078e0000 */
.L_x_1:
[----:B------:R-:W-:Y:S05]  /*0200*/  BSYNC.RECONVERGENT B0 ;  /* 0x0000000000007941 */ /* 0x000fea0003800200 */
.L_x_0:
[----:B------:R-:W0:Y:S02]  /*0210*/  LDCU.U8 UR4, c[0x0][0x394] ;  /* 0x00007280ff0477ac */ /* 0x000e240008000000 */
[----:B0-----:R-:W-:Y:S01]  /*0220*/  I2FP.F32.U32 R0, UR4 ;  /* 0x0000000400007c45 */ /* 0x001fe20008201000 */
[----:B------:R-:W0:Y:S04]  /*0230*/  LDCU.64 UR4, c[0x0][0x388] ;  /* 0x00007100ff0477ac */ /* 0x000e280008000a00 */
[----:B------:R-:W-:Y:S01]  /*0240*/  FADD R0, R0, R3 ;  /* 0x0000000300007221 */ /* 0x000fe20000000000 */
[----:B------:R-:W-:-:S05]  /*0250*/  IMAD.MOV.U32 R3, RZ, RZ, 0x3f000000 ;  /* 0x3f000000ff037424 */ /* 0x000fca00078e00ff */
[----:B------:R-:W-:-:S05]  /*0260*/  LOP3.LUT R3, R3, 0x80000000, R0, 0xb8, !PT ;  /* 0x8000000003037812 */ /* 0x000fca00078eb800 */
[----:B------:R-:W-:Y:S01]  /*0270*/  FADD.RZ R3, R0, R3 ;  /* 0x0000000300037221 */ /* 0x000fe2000000c000 */
[----:B0-----:R-:W-:-:S05]  /*0280*/  IADD3 R4, P0, PT, R2, UR4, RZ ;  /* 0x0000000402047c10 */ /* 0x001fca000ff1e0ff */
[----:B------:R-:W0:Y:S01]  /*0290*/  FRND.TRUNC R3, R3 ;  /* 0x0000000300037307 */ /* 0x000e22000020d000 */
[----:B------:R-:W-:Y:S02]  /*02a0*/  LEA.HI.X.SX32 R5, R2, UR5, 0x1, P0 ;  /* 0x0000000502057c11 */ /* 0x000fe400080f0eff */
[----:B0-----:R-:W-:-:S04]  /*02b0*/  FMNMX R0, RZ, R3, !PT ;  /* 0x00000003ff007209 */ /* 0x001fc80007800000 */
[----:B------:R-:W-:-:S04]  /*02c0*/  FMNMX R0, R0, 255, PT ;  /* 0x437f000000007809 */ /* 0x000fc80003800000 */
[----:B------:R-:W0:Y:S02]  /*02d0*/  F2I.U32.TRUNC.NTZ R7, R0 ;  /* 0x0000000000077305 */ /* 0x000e24000020f000 */
[----:B0-----:R-:W-:Y:S01]  /*02e0*/  STG.E.U8 desc[UR6][R4.64], R7 ;  /* 0x0000000704007986 */ /* 0x001fe2000c101106 */
[----:B------:R-:W-:Y:S05]  /*02f0*/  EXIT ;  /* 0x000000000000794d */ /* 0x000fea0003800000 */
        .weak           $__internal_0_$__cuda_sm3x_div_rn_noftz_f32_slowpath
        .type           $__internal_0_$__cuda_sm3x_div_rn_noftz_f32_slowpath,@function
        .size           $__internal_0_$__cuda_sm3x_div_rn_noftz_f32_slowpath,(.L_x_14 - $__internal_0_$__cuda_sm3x_div_rn_noftz_f32_slowpath)
$__internal_0_$__cuda_sm3x_div_rn_noftz_f32_slowpath:
[----:B------:R-:W0:Y:S01]  /*0300*/  LDC R3, c[0x0][0x390] ;  /* 0x0000e400ff037b82 */ /* 0x000e220000000800 */
[--C-:B------:R-:W-:Y:S01]  /*0310*/  SHF.R.U32.HI R5, RZ, 0x17, R0.reuse ;  /* 0x00000017ff057819 */ /* 0x100fe20000011600 */
[----:B------:R-:W1:Y:S01]  /*0320*/  LDCU UR4, c[0x0][0x390] ;  /* 0x00007200ff0477ac */ /* 0x000e620008000800 */
[----:B------:R-:W-:Y:S01]  /*0330*/  BSSY.RECONVERGENT B1, `(.L_x_2) ;  /* 0x0000064000017945 */ /* 0x000fe20003800200 */
[----:B------:R-:W-:Y:S01]  /*0340*/  IMAD.MOV.U32 R7, RZ, RZ, R0 ;  /* 0x000000ffff077224 */ /* 0x000fe200078e0000 */
[----:B------:R-:W-:-:S05]  /*0350*/  LOP3.LUT R5, R5, 0xff, RZ, 0xc0, !PT ;  /* 0x000000ff05057812 */ /* 0x000fca00078ec0ff */
[----:B------:R-:W-:Y:S02]  /*0360*/  VIADD R10, R5, 0xffffffff ;  /* 0xffffffff050a7836 */ /* 0x000fe40000000000 */
[----:B-1----:R-:W-:Y:S01]  /*0370*/  IMAD.U32 R8, RZ, RZ, UR4 ;  /* 0x00000004ff087e24 */ /* 0x002fe2000f8e00ff */
[----:B0-----:R-:W-:-:S04]  /*0380*/  SHF.R.U32.HI R6, RZ, 0x17, R3 ;  /* 0x00000017ff067819 */ /* 0x001fc80000011603 */
[----:B------:R-:W-:-:S05]  /*0390*/  LOP3.LUT R6, R6, 0xff, RZ, 0xc0, !PT ;  /* 0x000000ff06067812 */ /* 0x000fca00078ec0ff */
[----:B------:R-:W-:-:S05]  /*03a0*/  VIADD R11, R6, 0xffffffff ;  /* 0xffffffff060b7836 */ /* 0x000fca0000000000 */
[----:B------:R-:W-:-:S04]  /*03b0*/  ISETP.GT.U32.AND P0, PT, R11, 0xfd, PT ;  /* 0x000000fd0b00780c */ /* 0x000fc80003f04070 */
[----:B------:R-:W-:-:S13]  /*03c0*/  ISETP.GT.U32.OR P0, PT, R10, 0xfd, P0 ;  /* 0x000000fd0a00780c */ /* 0x000fda0000704470 */
[----:B------:R-:W-:Y:S01]  /*03d0*/  @!P0 IMAD.MOV.U32 R9, RZ, RZ, RZ ;  /* 0x000000ffff098224 */ /* 0x000fe200078e00ff */
[----:B------:R-:W-:Y:S06]  /*03e0*/  @!P0 BRA `(.L_x_3) ;  /* 0x00000000005c8947 */ /* 0x000fec0003800000 */
[----:B------:R-:W-:Y:S02]  /*03f0*/  FSETP.GTU.FTZ.AND P1, PT, |R3|, +INF , PT ;  /* 0x7f8000000300780b */ /* 0x000fe40003f3c200 */
[----:B------:R-:W-:-:S04]  /*0400*/  FSETP.GTU.FTZ.AND P0, PT, |R0|, +INF , PT ;  /* 0x7f8000000000780b */ /* 0x000fc80003f1c200 */
[----:B------:R-:W-:-:S13]  /*0410*/  PLOP3.LUT P0, PT, P0, P1, PT, 0xf8, 0x8f ;  /* 0x00000000008f781c */ /* 0x000fda0000703f70 */
[----:B------:R-:W-:Y:S05]  /*0420*/  @P0 BRA `(.L_x_4) ;  /* 0x00000004004c0947 */ /* 0x000fea0003800000 */
[----:B------:R-:W-:-:S13]  /*0430*/  LOP3.LUT P0, RZ, R8, 0x7fffffff, R7, 0xc8, !PT ;  /* 0x7fffffff08ff7812 */ /* 0x000fda000780c807 */
[----:B------:R-:W-:Y:S05]  /*0440*/  @!P0 BRA `(.L_x_5) ;  /* 0x00000004003c8947 */ /* 0x000fea0003800000 */
[C---:B------:R-:W-:Y:S02]  /*0450*/  FSETP.NEU.FTZ.AND P2, PT, |R0|.reuse, +INF , PT ;  /* 0x7f8000000000780b */ /* 0x040fe40003f5d200 */
[----:B------:R-:W-:Y:S02]  /*0460*/  FSETP.NEU.FTZ.AND P1, PT, |R3|, +INF , PT ;  /* 0x7f8000000300780b */ /* 0x000fe40003f3d200 */
[----:B------:R-:W-:-:S11]  /*0470*/  FSETP.NEU.FTZ.AND P0, PT, |R0|, +INF , PT ;  /* 0x7f8000000000780b */ /* 0x000fd60003f1d200 */
[----:B------:R-:W-:Y:S05]  /*0480*/  @!P1 BRA !P2, `(.L_x_5) ;  /* 0x00000004002c9947 */ /* 0x000fea0005000000 */
[----:B------:R-:W-:-:S04]  /*0490*/  LOP3.LUT P2, RZ, R7, 0x7fffffff, RZ, 0xc0, !PT ;  /* 0x7fffffff07ff7812 */ /* 0x000fc8000784c0ff */
[----:B------:R-:W-:-:S13]  /*04a0*/  PLOP3.LUT P1, PT, P1, P2, PT, 0x2f, 0xf2 ;  /* 0x0000000000f2781c */ /* 0x000fda0000f24577 */
[----:B------:R-:W-:Y:S05]  /*04b0*/  @P1 BRA `(.L_x_6) ;  /* 0x0000000400181947 */ /* 0x000fea0003800000 */
[----:B------:R-:W-:-:S04]  /*04c0*/  LOP3.LUT P1, RZ, R8, 0x7fffffff, RZ, 0xc0, !PT ;  /* 0x7fffffff08ff7812 */ /* 0x000fc8000782c0ff */
[----:B------:R-:W-:-:S13]  /*04d0*/  PLOP3.LUT P0, PT, P0, P1, PT, 0x2f, 0xf2 ;  /* 0x0000000000f2781c */ /* 0x000fda0000702577 */
[----:B------:R-:W-:Y:S05]  /*04e0*/  @P0 BRA `(.L_x_7) ;  /* 0x0000000400000947 */ /* 0x000fea0003800000 */
[----:B------:R-:W-:Y:S02]  /*04f0*/  ISETP.GE.AND P0, PT, R10, RZ, PT ;  /* 0x000000ff0a00720c */ /* 0x000fe40003f06270 */
[----:B------:R-:W-:-:S11]  /*0500*/  ISETP.GE.AND P1, PT, R11, RZ, PT ;  /* 0x000000ff0b00720c */ /* 0x000fd60003f26270 */
[----:B------:R-:W-:Y:S02]  /*0510*/  @P0 IMAD.MOV.U32 R9, RZ, RZ, RZ ;  /* 0x000000ffff090224 */ /* 0x000fe400078e00ff */
[----:B------:R-:W-:Y:S01]  /*0520*/  @!P0 FFMA R7, R0, 1.84467440737095516160e+19, RZ ;  /* 0x5f80000000078823 */ /* 0x000fe200000000ff */
[----:B------:R-:W-:Y:S02]  /*0530*/  @!P0 IMAD.MOV.U32 R9, RZ, RZ, -0x40 ;  /* 0xffffffc0ff098424 */ /* 0x000fe400078e00ff */
[----:B------:R-:W-:Y:S02]  /*0540*/  @!P1 FFMA R8, R3, 1.84467440737095516160e+19, RZ ;  /* 0x5f80000003089823 */ /* 0x000fe400000000ff */
[----:B------:R-:W-:-:S07]  /*0550*/  @!P1 VIADD R9, R9, 0x40 ;  /* 0x0000004009099836 */ /* 0x000fce0000000000 */
.L_x_3:
[----:B------:R-:W-:Y:S01]  /*0560*/  LEA R3, R6, 0xc0800000, 0x17 ;  /* 0xc080000006037811 */ /* 0x000fe200078eb8ff */
[----:B------:R-:W-:Y:S01]  /*0570*/  VIADD R5, R5, 0xffffff81 ;  /* 0xffffff8105057836 */ /* 0x000fe20000000000 */
[----:B------:R-:W-:Y:S03]  /*0580*/  BSSY.RECONVERGENT B2, `(.L_x_8) ;  /* 0x0000035000027945 */ /* 0x000fe60003800200 */
[----:B------:R-:W-:Y:S01]  /*0590*/  IMAD.IADD R3, R8, 0x1, -R3 ;  /* 0x0000000108037824 */ /* 0x000fe200078e0a03 */
[C---:B------:R-:W-:Y:S01]  /*05a0*/  IADD3 R6, PT, PT, R5.reuse, 0x7f, -R6 ;  /* 0x0000007f05067810 */ /* 0x040fe20007ffe806 */
[----:B------:R-:W-:Y:S02]  /*05b0*/  IMAD R0, R5, -0x800000, R7 ;  /* 0xff80000005007824 */ /* 0x000fe400078e0207 */
[----:B------:R-:W0:Y:S01]  /*05c0*/  MUFU.RCP R8, R3 ;  /* 0x0000000300087308 */ /* 0x000e220000001000 */
[----:B------:R-:W-:Y:S01]  /*05d0*/  FADD.FTZ R11, -R3, -RZ ;  /* 0x800000ff030b7221 */ /* 0x000fe20000010100 */
[----:B------:R-:W-:-:S03]  /*05e0*/  IMAD.IADD R6, R6, 0x1, R9 ;  /* 0x0000000106067824 */ /* 0x000fc600078e0209 */
[----:B0-----:R-:W-:-:S04]  /*05f0*/  FFMA R13, R8, R11, 1 ;  /* 0x3f800000080d7423 */ /* 0x001fc8000000000b */
[----:B------:R-:W-:-:S04]  /*0600*/  FFMA R10, R8, R13, R8 ;  /* 0x0000000d080a7223 */ /* 0x000fc80000000008 */
[----:B------:R-:W-:-:S04]  /*0610*/  FFMA R7, R0, R10, RZ ;  /* 0x0000000a00077223 */ /* 0x000fc800000000ff */
[----:B------:R-:W-:-:S04]  /*0620*/  FFMA R8, R11, R7, R0 ;  /* 0x000000070b087223 */ /* 0x000fc80000000000 */
[----:B------:R-:W-:-:S04]  /*0630*/  FFMA R7, R10, R8, R7 ;  /* 0x000000080a077223 */ /* 0x000fc80000000007 */
[----:B------:R-:W-:-:S04]  /*0640*/  FFMA R8, R11, R7, R0 ;  /* 0x000000070b087223 */ /* 0x000fc80000000000 */
[----:B------:R-:W-:-:S05]  /*0650*/  FFMA R0, R10, R8, R7 ;  /* 0x000000080a007223 */ /* 0x000fca0000000007 */
[----:B------:R-:W-:-:S04]  /*0660*/  SHF.R.U32.HI R3, RZ, 0x17, R0 ;  /* 0x00000017ff037819 */ /* 0x000fc80000011600 */
[----:B------:R-:W-:-:S05]  /*0670*/  LOP3.LUT R3, R3, 0xff, RZ, 0xc0, !PT ;  /* 0x000000ff03037812 */ /* 0x000fca00078ec0ff */
[----:B------:R-:W-:-:S04]  /*0680*/  IMAD.IADD R9, R3, 0x1, R6 ;  /* 0x0000000103097824 */ /* 0x000fc800078e0206 */
[----:B------:R-:W-:-:S05]  /*0690*/  VIADD R3, R9, 0xffffffff ;  /* 0xffffffff09037836 */ /* 0x000fca0000000000 */
[----:B------:R-:W-:-:S13]  /*06a0*/  ISETP.GE.U32.AND P0, PT, R3, 0xfe, PT ;  /* 0x000000fe0300780c */ /* 0x000fda0003f06070 */
[----:B------:R-:W-:Y:S05]  /*06b0*/  @!P0 BRA `(.L_x_9) ;  /* 0x0000000000808947 */ /* 0x000fea0003800000 */
[----:B------:R-:W-:-:S13]  /*06c0*/  ISETP.GT.AND P0, PT, R9, 0xfe, PT ;  /* 0x000000fe0900780c */ /* 0x000fda0003f04270 */
[----:B------:R-:W-:Y:S05]  /*06d0*/  @P0 BRA `(.L_x_10) ;  /* 0x00000000006c0947 */ /* 0x000fea0003800000 */
[----:B------:R-:W-:-:S13]  /*06e0*/  ISETP.GE.AND P0, PT, R9, 0x1, PT ;  /* 0x000000010900780c */ /* 0x000fda0003f06270 */
[----:B------:R-:W-:Y:S05]  /*06f0*/  @P0 BRA `(.L_x_11) ;  /* 0x0000000000740947 */ /* 0x000fea0003800000 */
[----:B------:R-:W-:Y:S02]  /*0700*/  ISETP.GE.AND P0, PT, R9, -0x18, PT ;  /* 0xffffffe80900780c */ /* 0x000fe40003f06270 */
[----:B------:R-:W-:-:S11]  /*0710*/  LOP3.LUT R0, R0, 0x80000000, RZ, 0xc0, !PT ;  /* 0x8000000000007812 */ /* 0x000fd600078ec0ff */
[----:B------:R-:W-:Y:S05]  /*0720*/  @!P0 BRA `(.L_x_11) ;  /* 0x0000000000688947 */ /* 0x000fea0003800000 */
[CCC-:B------:R-:W-:Y:S01]  /*0730*/  FFMA.RZ R3, R10.reuse, R8.reuse, R7.reuse ;  /* 0x000000080a037223 */ /* 0x1c0fe2000000c007 */
[CCC-:B------:R-:W-:Y:S01]  /*0740*/  FFMA.RM R6, R10.reuse, R8.reuse, R7.reuse ;  /* 0x000000080a067223 */ /* 0x1c0fe20000004007 */
[C---:B------:R-:W-:Y:S02]  /*0750*/  ISETP.NE.AND P2, PT, R9.reuse, RZ, PT ;  /* 0x000000ff0900720c */ /* 0x040fe40003f45270 */
[----:B------:R-:W-:Y:S02]  /*0760*/  ISETP.NE.AND P1, PT, R9, RZ, PT ;  /* 0x000000ff0900720c */ /* 0x000fe40003f25270 */
[----:B------:R-:W-:Y:S01]  /*0770*/  LOP3.LUT R5, R3, 0x7fffff, RZ, 0xc0, !PT ;  /* 0x007fffff03057812 */ /* 0x000fe200078ec0ff */
[----:B------:R-:W-:Y:S01]  /*0780*/  FFMA.RP R3, R10, R8, R7 ;  /* 0x000000080a037223 */ /* 0x000fe20000008007 */
[----:B------:R-:W-:Y:S02]  /*0790*/  VIADD R8, R9, 0x20 ;  /* 0x0000002009087836 */ /* 0x000fe40000000000 */
[----:B------:R-:W-:Y:S01]  /*07a0*/  LOP3.LUT R5, R5, 0x800000, RZ, 0xfc, !PT ;  /* 0x0080000005057812 */ /* 0x000fe200078efcff */
[----:B------:R-:W-:Y:S01]  /*07b0*/  IMAD.MOV R7, RZ, RZ, -R9 ;  /* 0x000000ffff077224 */ /* 0x000fe200078e0a09 */
[----:B------:R-:W-:-:S02]  /*07c0*/  FSETP.NEU.FTZ.AND P0, PT, R3, R6, PT ;  /* 0x000000060300720b */ /* 0x000fc40003f1d000 */
[----:B------:R-:W-:Y:S02]  /*07d0*/  SHF.L.U32 R8, R5, R8, RZ ;  /* 0x0000000805087219 */ /* 0x000fe400000006ff */
[----:B------:R-:W-:Y:S02]  /*07e0*/  SEL R6, R7, RZ, P2 ;  /* 0x000000ff07067207 */ /* 0x000fe40001000000 */
[----:B------:R-:W-:Y:S02]  /*07f0*/  ISETP.NE.AND P1, PT, R8, RZ, P1 ;  /* 0x000000ff0800720c */ /* 0x000fe40000f25270 */
[----:B------:R-:W-:Y:S02]  /*0800*/  SHF.R.U32.HI R6, RZ, R6, R5 ;  /* 0x00000006ff067219 */ /* 0x000fe40000011605 */
[----:B------:R-:W-:Y:S02]  /*0810*/  PLOP3.LUT P0, PT, P0, P1, PT, 0xf8, 0x8f ;  /* 0x00000000008f781c */ /* 0x000fe40000703f70 */
[----:B------:R-:W-:-:S02]  /*0820*/  SHF.R.U32.HI R8, RZ, 0x1, R6 ;  /* 0x00000001ff087819 */ /* 0x000fc40000011606 */
[----:B------:R-:W-:-:S04]  /*0830*/  SEL R3, RZ, 0x1, !P0 ;  /* 0x00000001ff037807 */ /* 0x000fc80004000000 */
[----:B------:R-:W-:-:S04]  /*0840*/  LOP3.LUT R3, R3, 0x1, R8, 0xf8, !PT ;  /* 0x0000000103037812 */ /* 0x000fc800078ef808 */
[----:B------:R-:W-:-:S05]  /*0850*/  LOP3.LUT R3, R3, R6, RZ, 0xc0, !PT ;  /* 0x0000000603037212 */ /* 0x000fca00078ec0ff */
[----:B------:R-:W-:-:S05]  /*0860*/  IMAD.IADD R3, R8, 0x1, R3 ;  /* 0x0000000108037824 */ /* 0x000fca00078e0203 */
[----:B------:R-:W-:Y:S01]  /*0870*/  LOP3.LUT R0, R3, R0, RZ, 0xfc, !PT ;  /* 0x0000000003007212 */ /* 0x000fe200078efcff */
[----:B------:R-:W-:Y:S06]  /*0880*/  BRA `(.L_x_11) ;  /* 0x0000000000107947 */ /* 0x000fec0003800000 */
.L_x_10:
[----:B------:R-:W-:-:S04]  /*0890*/  LOP3.LUT R0, R0, 0x80000000, RZ, 0xc0, !PT ;  /* 0x8000000000007812 */ /* 0x000fc800078ec0ff */
[----:B------:R-:W-:Y:S01]  /*08a0*/  LOP3.LUT R0, R0, 0x7f800000, RZ, 0xfc, !PT ;  /* 0x7f80000000007812 */ /* 0x000fe200078efcff */
[----:B------:R-:W-:Y:S06]  /*08b0*/  BRA `(.L_x_11) ;  /* 0x0000000000047947 */ /* 0x000fec0003800000 */
.L_x_9:
[----:B------:R-:W-:-:S07]  /*08c0*/  IMAD R0, R6, 0x800000, R0 ;  /* 0x0080000006007824 */ /* 0x000fce00078e0200 */
.L_x_11:
[----:B------:R-:W-:Y:S05]  /*08d0*/  BSYNC.RECONVERGENT B2 ;  /* 0x0000000000027941 */ /* 0x000fea0003800200 */
.L_x_8:
[----:B------:R-:W-:Y:S05]  /*08e0*/  BRA `(.L_x_12) ;  /* 0x0000000000207947 */ /* 0x000fea0003800000 */
.L_x_7:
[----:B------:R-:W-:-:S04]  /*08f0*/  LOP3.LUT R0, R8, 0x80000000, R7, 0x48, !PT ;  /* 0x8000000008007812 */ /* 0x000fc800078e4807 */
[----:B------:R-:W-:Y:S01]  /*0900*/  LOP3.LUT R0, R0, 0x7f800000, RZ, 0xfc, !PT ;  /* 0x7f80000000007812 */ /* 0x000fe200078efcff */
[----:B------:R-:W-:Y:S06]  /*0910*/  BRA `(.L_x_12) ;  /* 0x0000000000147947 */ /* 0x000fec0003800000 */
.L_x_6:
[----:B------:R-:W-:Y:S01]  /*0920*/  LOP3.LUT R0, R8, 0x80000000, R7, 0x48, !PT ;  /* 0x8000000008007812 */ /* 0x000fe200078e4807 */
[----:B------:R-:W-:Y:S06]  /*0930*/  BRA `(.L_x_12) ;  /* 0x00000000000c7947 */ /* 0x000fec0003800000 */
.L_x_5:
[----:B------:R-:W0:Y:S01]  /*0940*/  MUFU.RSQ R0, -QNAN ;  /* 0xffc0000000007908 */ /* 0x000e220000001400 */
[----:B------:R-:W-:Y:S05]  /*0950*/  BRA `(.L_x_12) ;  /* 0x0000000000047947 */ /* 0x000fea0003800000 */
.L_x_4:
[----:B------:R-:W-:-:S07]  /*0960*/  FADD.FTZ R0, R0, R3 ;  /* 0x0000000300007221 */ /* 0x000fce0000010000 */
.L_x_12:
[----:B------:R-:W-:Y:S05]  /*0970*/  BSYNC.RECONVERGENT B1 ;  /* 0x0000000000017941 */ /* 0x000fea0003800200 */
.L_x_2:
[----:B------:R-:W-:-:S04]  /*0980*/  IMAD.MOV.U32 R5, RZ, RZ, 0x0 ;  /* 0x00000000ff057424 */ /* 0x000fc800078e00ff */
[----:B0-----:R-:W-:Y:S05]  /*0990*/  RET.REL.NODEC R4 `(_Z15quantize_kernelPKfPhfhi) ;  /* 0xfffffff404987950 */ /* 0x001fea0003c3ffff */
.L_x_13:
[----:B------:R-:W-:-:S00]  /*09a0*/  BRA `(.L_x_13) ;  /* 0xfffffffc00fc7947 */ /* 0x000fc0000383ffff */
[----:B------:R-:W-:-:S00]  /*09b0*/  NOP ;  /* 0x0000000000007918 */ /* 0x000fc00000000000 */
        /* <DEDUP_REMOVED lines=12> */
.L_x_14:


//--------------------- .nv.shared._Z15quantize_kernelPKfPhfhi --------------------------
	.section	.nv.shared._Z15quantize_kernelPKfPhfhi,"aw",@nobits
	.sectionflags	@""
	.align	4
.nv.shared._Z15quantize_kernelPKfPhfhi:
	.zero		1536


//--------------------- .nv.shared.reserved.0     --------------------------
	.section	.nv.shared.reserved.0,"aw",@nobits
	.weak		__nv_reservedSMEM_offset_0_alias
	.size		__nv_reservedSMEM_offset_0_alias, 0, 64
	.other		__nv_reservedSMEM_offset_0_alias,@"STO_CUDA_RESERVED_SHARED STV_DEFAULT"
__nv_reservedSMEM_offset_0_alias:
	.zero		0
	.zero		64


//--------------------- .nv.constant0._Z15quantize_kernelPKfPhfhi --------------------------
	.section	.nv.constant0._Z15quantize_kernelPKfPhfhi,"a",@progbits
	.sectionflags	@""
	.align	4
.nv.constant0._Z15quantize_kernelPKfPhfhi:
	.zero		924


//--------------------- SYMBOLS --------------------------

	.type		.nv.reservedSmem.offset0,@object
	.size		.nv.reservedSmem.offset0,0x4
	.type		.nv.reservedSmem.cap,@object
	.size		.nv.reservedSmem.cap,0x4
